	.headerflags	@"EF_CUDA_TEXMODE_UNIFIED EF_CUDA_64BIT_ADDRESS EF_CUDA_ACCELERATORS EF_CUDA_SM90 EF_CUDA_VIRTUAL_SM(EF_CUDA_SM90)"
	.elftype	@"ET_EXEC"


//--------------------- .nv.info                  --------------------------
	.section	.nv.info,"",@"SHT_CUDA_INFO"
	.align	4


	//----- nvinfo : EIATTR_REGCOUNT
	.align		4
        /*0000*/ 	.byte	0x04, 0x2f
        /*0002*/ 	.short	(.L_1 - .L_0)
	.align		4
.L_0:
        /*0004*/ 	.word	index@(triton_poi_fused_relu_threshold_backward_0)
        /*0008*/ 	.word	0x0000000e


	//----- nvinfo : EIATTR_MIN_STACK_SIZE
	.align		4
.L_1:
        /*000c*/ 	.byte	0x04, 0x12
        /*000e*/ 	.short	(.L_3 - .L_2)
	.align		4
.L_2:
        /*0010*/ 	.word	index@(triton_poi_fused_relu_threshold_backward_0)
        /*0014*/ 	.word	0x00000000


	//----- nvinfo : EIATTR_FRAME_SIZE
	.align		4
.L_3:
        /*0018*/ 	.byte	0x04, 0x11
        /*001a*/ 	.short	(.L_5 - .L_4)
	.align		4
.L_4:
        /*001c*/ 	.word	index@(triton_poi_fused_relu_threshold_backward_0)
        /*0020*/ 	.word	0x00000000


	//----- nvinfo : EIATTR_MIN_STACK_SIZE
	.align		4
.L_5:
        /*0024*/ 	.byte	0x04, 0x12
        /*0026*/ 	.short	(.L_7 - .L_6)
	.align		4
.L_6:
        /*0028*/ 	.word	index@(triton_poi_fused_relu_threshold_backward_0)
        /*002c*/ 	.word	0x00000000
.L_7:


//--------------------- .nv.info.triton_poi_fused_relu_threshold_backward_0 --------------------------
	.section	.nv.info.triton_poi_fused_relu_threshold_backward_0,"",@"SHT_CUDA_INFO"
	.sectionflags	@""
	.align	4


	//----- nvinfo : EIATTR_CUDA_API_VERSION
	.align		4
        /*0000*/ 	.byte	0x04, 0x37
        /*0002*/ 	.short	(.L_9 - .L_8)
.L_8:
        /*0004*/ 	.word	0x0000007c


	//----- nvinfo : EIATTR_KPARAM_INFO
	.align		4
.L_9:
        /*0008*/ 	.byte	0x04, 0x17
        /*000a*/ 	.short	(.L_11 - .L_10)
.L_10:
        /*000c*/ 	.word	0x00000000
        /*0010*/ 	.short	0x0003
        /*0012*/ 	.short	0x0018
        /*0014*/ 	.byte	0x00, 0xf0, 0x11, 0x00


	//----- nvinfo : EIATTR_KPARAM_INFO
	.align		4
.L_11:
        /*0018*/ 	.byte	0x04, 0x17
        /*001a*/ 	.short	(.L_13 - .L_12)
.L_12:
        /*001c*/ 	.word	0x00000000
        /*0020*/ 	.short	0x0002
        /*0022*/ 	.short	0x0010
        /*0024*/ 	.byte	0x00, 0xf4, 0x21, 0x00


	//----- nvinfo : EIATTR_KPARAM_INFO
	.align		4
.L_13:
        /*0028*/ 	.byte	0x04, 0x17
        /*002a*/ 	.short	(.L_15 - .L_14)
.L_14:
        /*002c*/ 	.word	0x00000000
        /*0030*/ 	.short	0x0001
        /*0032*/ 	.short	0x0008
        /*0034*/ 	.byte	0x00, 0xf4, 0x21, 0x00


	//----- nvinfo : EIATTR_KPARAM_INFO
	.align		4
.L_15:
        /*0038*/ 	.byte	0x04, 0x17
        /*003a*/ 	.short	(.L_17 - .L_16)
.L_16:
        /*003c*/ 	.word	0x00000000
        /*0040*/ 	.short	0x0000
        /*0042*/ 	.short	0x0000
        /*0044*/ 	.byte	0x00, 0xf4, 0x21, 0x00


	//----- nvinfo : EIATTR_SPARSE_MMA_MASK
	.align		4
.L_17:
        /*0048*/ 	.byte	0x03, 0x50
        /*004a*/ 	.short	0x0000


	//----- nvinfo : EIATTR_MAXREG_COUNT
	.align		4
        /*004c*/ 	.byte	0x03, 0x1b
        /*004e*/ 	.short	0x00ff


	//----- nvinfo : EIATTR_EXIT_INSTR_OFFSETS
	.align		4
        /*0050*/ 	.byte	0x04, 0x1c
        /*0052*/ 	.short	(.L_19 - .L_18)


	//   ....[0]....
.L_18:
        /*0054*/ 	.word	0x00000240


	//   ....[1]....
        /*0058*/ 	.word	0x00000260


	//----- nvinfo : EIATTR_REQNTID
	.align		4
.L_19:
        /*005c*/ 	.byte	0x04, 0x10
        /*005e*/ 	.short	(.L_21 - .L_20)
.L_20:
        /*0060*/ 	.word	0x00000080
        /*0064*/ 	.word	0x00000001
        /*0068*/ 	.word	0x00000001


	//----- nvinfo : EIATTR_CBANK_PARAM_SIZE
	.align		4
.L_21:
        /*006c*/ 	.byte	0x03, 0x19
        /*006e*/ 	.short	0x001c


	//----- nvinfo : EIATTR_PARAM_CBANK
	.align		4
        /*0070*/ 	.byte	0x04, 0x0a
        /*0072*/ 	.short	(.L_23 - .L_22)
	.align		4
.L_22:
        /*0074*/ 	.word	index@(.nv.constant0.triton_poi_fused_relu_threshold_backward_0)
        /*0078*/ 	.short	0x0210
        /*007a*/ 	.short	0x001c


	//----- nvinfo : EIATTR_SW_WAR
	.align		4
.L_23:
        /*007c*/ 	.byte	0x04, 0x36
        /*007e*/ 	.short	(.L_25 - .L_24)
.L_24:
        /*0080*/ 	.word	0x00000008
.L_25:


//--------------------- .nv.callgraph             --------------------------
	.section	.nv.callgraph,"",@"SHT_CUDA_CALLGRAPH"
	.align	4
	.sectionentsize	8
	.align		4
        /*0000*/ 	.word	0x00000000
	.align		4
        /*0004*/ 	.word	0xffffffff
	.align		4
        /*0008*/ 	.word	0x00000000
	.align		4
        /*000c*/ 	.word	0xfffffffe
	.align		4
        /*0010*/ 	.word	0x00000000
	.align		4
        /*0014*/ 	.word	0xfffffffd
	.align		4
        /*0018*/ 	.word	0x00000000
	.align		4
        /*001c*/ 	.word	0xfffffffc


//--------------------- .text.triton_poi_fused_relu_threshold_backward_0 --------------------------
	.section	.text.triton_poi_fused_relu_threshold_backward_0,"ax",@progbits
	.align	128
        .global         triton_poi_fused_relu_threshold_backward_0
        .type           triton_poi_fused_relu_threshold_backward_0,@function
        .size           triton_poi_fused_relu_threshold_backward_0,(.L_x_1 - triton_poi_fused_relu_threshold_backward_0)
        .other          triton_poi_fused_relu_threshold_backward_0,@"STO_CUDA_ENTRY STV_DEFAULT"
triton_poi_fused_relu_threshold_backward_0:
.text.triton_poi_fused_relu_threshold_backward_0:
[----:B------:R-:W0:Y:S02]  /*0000*/  LDC R1, c[0x0][0x28] ;  /* 0x00000a00ff017b82 */ /* 0x000e240000000800 */
[----:B------:R-:W1:Y:S01]  /*0010*/  S2R R0, SR_TID.X ;  /* 0x0000000000007919 */ /* 0x000e620000002100 */
[----:B------:R-:W2:Y:S01]  /*0020*/  LDC.64 R6, c[0x0][0x218] ;  /* 0x00008600ff067b82 */ /* 0x000ea20000000a00 */
[----:B------:R-:W-:Y:S01]  /*0030*/  IMAD.MOV.U32 R2, RZ, RZ, RZ ;  /* 0x000000ffff027224 */ /* 0x000fe200078e00ff */
[----:B------:R-:W-:Y:S01]  /*0040*/  CS2R R10, SRZ ;  /* 0x00000000000a7805 */ /* 0x000fe2000001ff00 */
[----:B------:R-:W3:Y:S01]  /*0050*/  S2R R3, SR_CTAID.X ;  /* 0x0000000000037919 */ /* 0x000ee20000002500 */
[----:B------:R-:W-:Y:S01]  /*0060*/  ULDC.64 UR4, c[0x0][0x208] ;  /* 0x0000820000047ab9 */ /* 0x000fe20000000a00 */
[----:B------:R-:W-:-:S03]  /*0070*/  ULDC.64 UR6, c[0x0][0x220] ;  /* 0x0000880000067ab9 */ /* 0x000fc60000000a00 */
[----:B------:R-:W4:Y:S01]  /*0080*/  LDC.64 R4, c[0x0][0x210] ;  /* 0x00008400ff047b82 */ /* 0x000f220000000a00 */
[----:B-1----:R-:W-:-:S05]  /*0090*/  IMAD.SHL.U32 R0, R0, 0x2, RZ ;  /* 0x0000000200007824 */ /* 0x002fca00078e00ff */
[----:B------:R-:W-:-:S05]  /*00a0*/  LOP3.LUT R0, R0, 0xfe, RZ, 0xc0, !PT ;  /* 0x000000fe00007812 */ /* 0x000fca00078ec0ff */
[----:B---3--:R-:W-:-:S04]  /*00b0*/  IMAD R3, R3, 0x100, R0 ;  /* 0x0000010003037824 */ /* 0x008fc800078e0200 */
[C---:B------:R-:W-:Y:S01]  /*00c0*/  IMAD.HI R0, R3.reuse, -0x77777777, R2 ;  /* 0x8888888903007827 */ /* 0x040fe200078e0202 */
[----:B------:R-:W-:-:S03]  /*00d0*/  ISETP.GE.AND P0, PT, R3, 0x780, PT ;  /* 0x000007800300780c */ /* 0x000fc60003f06270 */
[----:B----4-:R-:W-:Y:S01]  /*00e0*/  IMAD.WIDE R4, R3, 0x4, R4 ;  /* 0x0000000403047825 */ /* 0x010fe200078e0204 */
[----:B------:R-:W-:-:S04]  /*00f0*/  SHF.R.U32.HI R9, RZ, 0x1f, R0 ;  /* 0x0000001fff097819 */ /* 0x000fc80000011600 */
[----:B------:R-:W-:-:S05]  /*0100*/  LEA.HI.SX32 R9, R0, R9, 0x1c ;  /* 0x0000000900097211 */ /* 0x000fca00078fe2ff */
[----:B------:R-:W-:-:S04]  /*0110*/  IMAD R9, R9, -0x1e, R3 ;  /* 0xffffffe209097824 */ /* 0x000fc800078e0203 */
[----:B--2---:R-:W-:Y:S01]  /*0120*/  IMAD.WIDE R6, R9, 0x4, R6 ;  /* 0x0000000409067825 */ /* 0x004fe200078e0206 */
[----:B------:R-:W-:-:S04]  /*0130*/  CS2R R8, SRZ ;  /* 0x0000000000087805 */ /* 0x000fc8000001ff00 */
[----:B------:R-:W2:Y:S04]  /*0140*/  @!P0 LDG.E.EL.64 R10, desc[UR4][R6.64] ;  /* 0x00000004060a8981 */ /* 0x000ea8000c2e1b00 */
[----:B------:R-:W2:Y:S02]  /*0150*/  @!P0 LDG.E.64 R8, desc[UR4][R4.64] ;  /* 0x0000000404088981 */ /* 0x000ea4000c1e1b00 */
[----:B--2---:R-:W-:Y:S01]  /*0160*/  FSETP.GEU.AND P2, PT, R8, -R10, PT ;  /* 0x8000000a0800720b */ /* 0x004fe20003f4e000 */
[----:B------:R-:W-:Y:S01]  /*0170*/  FADD R8, R10, R8 ;  /* 0x000000080a087221 */ /* 0x000fe20000000000 */
[----:B------:R-:W-:Y:S01]  /*0180*/  FADD R0, R11, R9 ;  /* 0x000000090b007221 */ /* 0x000fe20000000000 */
[----:B------:R-:W-:-:S03]  /*0190*/  FSETP.GEU.AND P1, PT, R9, -R11, PT ;  /* 0x8000000b0900720b */ /* 0x000fc60003f2e000 */
[----:B------:R-:W-:Y:S02]  /*01a0*/  FSEL R8, R8, RZ, P2 ;  /* 0x000000ff08087208 */ /* 0x000fe40001000000 */
[----:B------:R-:W-:Y:S02]  /*01b0*/  FSEL R9, R0, RZ, P1 ;  /* 0x000000ff00097208 */ /* 0x000fe40000800000 */
[----:B------:R-:W-:Y:S02]  /*01c0*/  FSETP.GTU.AND P3, PT, R8, RZ, PT ;  /* 0x000000ff0800720b */ /* 0x000fe40003f6c000 */
[----:B------:R-:W-:Y:S02]  /*01d0*/  FSETP.GTU.AND P2, PT, R9, RZ, PT ;  /* 0x000000ff0900720b */ /* 0x000fe40003f4c000 */
[----:B------:R-:W-:Y:S02]  /*01e0*/  IADD3 R2, P1, R3, UR6, RZ ;  /* 0x0000000603027c10 */ /* 0x000fe4000ff3e0ff */
[----:B------:R-:W-:-:S02]  /*01f0*/  SEL R0, RZ, 0x1, P3 ;  /* 0x00000001ff007807 */ /* 0x000fc40001800000 */
[----:B------:R-:W-:Y:S01]  /*0200*/  SEL R7, RZ, 0x100, P2 ;  /* 0x00000100ff077807 */ /* 0x000fe20001000000 */
[----:B------:R1:W-:Y:S01]  /*0210*/  @!P0 STG.E.64 desc[UR4][R4.64], R8 ;  /* 0x0000000804008986 */ /* 0x0003e2000c101b04 */
[----:B------:R-:W-:-:S03]  /*0220*/  LEA.HI.X.SX32 R3, R3, UR7, 0x1, P1 ;  /* 0x0000000703037c11 */ /* 0x000fc600088f0eff */
[----:B------:R-:W-:Y:S01]  /*0230*/  IMAD.IADD R7, R0, 0x1, R7 ;  /* 0x0000000100077824 */ /* 0x000fe200078e0207 */
[----:B------:R-:W-:Y:S06]  /*0240*/  @P0 EXIT ;  /* 0x000000000000094d */ /* 0x000fec0003800000 */
[----:B------:R-:W-:Y:S01]  /*0250*/  STG.E.U16 desc[UR4][R2.64], R7 ;  /* 0x0000000702007986 */ /* 0x000fe2000c101504 */
[----:B------:R-:W-:Y:S05]  /*0260*/  EXIT ;  /* 0x000000000000794d */ /* 0x000fea0003800000 */
.L_x_0:
[----:B------:R-:W-:-:S00]  /*0270*/  BRA `(.L_x_0) ;  /* 0xfffffffc00fc7947 */ /* 0x000fc0000383ffff */
[----:B------:R-:W-:-:S00]  /*0280*/  NOP ;  /* 0x0000000000007918 */ /* 0x000fc00000000000 */
[----:B------:R-:W-:-:S00]  /*0290*/  NOP ;  /* 0x0000000000007918 */ /* 0x000fc00000000000 */
[----:B------:R-:W-:-:S00]  /*02a0*/  NOP ;  /* 0x0000000000007918 */ /* 0x000fc00000000000 */
[----:B------:R-:W-:-:S00]  /*02b0*/  NOP ;  /* 0x0000000000007918 */ /* 0x000fc00000000000 */
[----:B------:R-:W-:-:S00]  /*02c0*/  NOP ;  /* 0x0000000000007918 */ /* 0x000fc00000000000 */
[----:B------:R-:W-:-:S00]  /*02d0*/  NOP ;  /* 0x0000000000007918 */ /* 0x000fc00000000000 */
[----:B------:R-:W-:-:S00]  /*02e0*/  NOP ;  /* 0x0000000000007918 */ /* 0x000fc00000000000 */
[----:B------:R-:W-:-:S00]  /*02f0*/  NOP ;  /* 0x0000000000007918 */ /* 0x000fc00000000000 */
.L_x_1:


//--------------------- .nv.constant0.triton_poi_fused_relu_threshold_backward_0 --------------------------
	.section	.nv.constant0.triton_poi_fused_relu_threshold_backward_0,"a",@progbits
	.sectionflags	@""
	.align	4
.nv.constant0.triton_poi_fused_relu_threshold_backward_0:
	.zero		556
